//
// Generated by NVIDIA NVVM Compiler
//
// Compiler Build ID: CL-36424714
// Cuda compilation tools, release 13.0, V13.0.88
// Based on NVVM 20.0.0
//

.version 9.0
.target sm_100
.address_size 64

.extern .func  (.param .b64 func_retval0) malloc
(
	.param .b64 malloc_param_0
)
;

.func  (.param .b64 func_retval0) _Z15get_mem_chain_viP16flat_mem_chain_vP16flat_mem_chain_tPiP10mem_seed_tS3_i(
	.param .b32 _Z15get_mem_chain_viP16flat_mem_chain_vP16flat_mem_chain_tPiP10mem_seed_tS3_i_param_0,
	.param .b64 _Z15get_mem_chain_viP16flat_mem_chain_vP16flat_mem_chain_tPiP10mem_seed_tS3_i_param_1,
	.param .b64 _Z15get_mem_chain_viP16flat_mem_chain_vP16flat_mem_chain_tPiP10mem_seed_tS3_i_param_2,
	.param .b64 _Z15get_mem_chain_viP16flat_mem_chain_vP16flat_mem_chain_tPiP10mem_seed_tS3_i_param_3,
	.param .b64 _Z15get_mem_chain_viP16flat_mem_chain_vP16flat_mem_chain_tPiP10mem_seed_tS3_i_param_4,
	.param .b64 _Z15get_mem_chain_viP16flat_mem_chain_vP16flat_mem_chain_tPiP10mem_seed_tS3_i_param_5,
	.param .b32 _Z15get_mem_chain_viP16flat_mem_chain_vP16flat_mem_chain_tPiP10mem_seed_tS3_i_param_6
)
{
	.reg .pred 	%p<12>;
	.reg .b16 	%rs<2>;
	.reg .b32 	%r<42>;
	.reg .b32 	%f<2>;
	.reg .b64 	%rd<77>;

	ld.param.u32 	%r11, [_Z15get_mem_chain_viP16flat_mem_chain_vP16flat_mem_chain_tPiP10mem_seed_tS3_i_param_0];
	ld.param.u64 	%rd18, [_Z15get_mem_chain_viP16flat_mem_chain_vP16flat_mem_chain_tPiP10mem_seed_tS3_i_param_1];
	ld.param.u64 	%rd19, [_Z15get_mem_chain_viP16flat_mem_chain_vP16flat_mem_chain_tPiP10mem_seed_tS3_i_param_2];
	ld.param.u64 	%rd20, [_Z15get_mem_chain_viP16flat_mem_chain_vP16flat_mem_chain_tPiP10mem_seed_tS3_i_param_3];
	ld.param.u64 	%rd21, [_Z15get_mem_chain_viP16flat_mem_chain_vP16flat_mem_chain_tPiP10mem_seed_tS3_i_param_4];
	ld.param.u64 	%rd22, [_Z15get_mem_chain_viP16flat_mem_chain_vP16flat_mem_chain_tPiP10mem_seed_tS3_i_param_5];
	ld.param.u32 	%r40, [_Z15get_mem_chain_viP16flat_mem_chain_vP16flat_mem_chain_tPiP10mem_seed_tS3_i_param_6];
	setp.gt.s32 	%p1, %r40, -1;
	setp.lt.s32 	%p2, %r40, %r11;
	and.pred  	%p3, %p1, %p2;
	@%p3 bra 	$L__BB0_3;
	add.s32 	%r1, %r11, -1;
$L__BB0_2:
	setp.lt.s32 	%p4, %r40, %r11;
	selp.b32 	%r40, 0, %r1, %p4;
	setp.lt.s32 	%p5, %r40, 0;
	setp.ge.s32 	%p6, %r40, %r11;
	or.pred  	%p7, %p5, %p6;
	@%p7 bra 	$L__BB0_2;
$L__BB0_3:
	cvta.to.global.u64 	%rd23, %rd20;
	mul.wide.u32 	%rd24, %r40, 4;
	add.s64 	%rd25, %rd23, %rd24;
	ld.global.u32 	%r5, [%rd25];
	cvta.to.global.u64 	%rd26, %rd22;
	add.s64 	%rd27, %rd26, %rd24;
	ld.global.u32 	%r6, [%rd27];
	{ // callseq 0, 0
	.param .b64 param0;
	st.param.b64 	[param0], 24;
	.param .b64 retval0;
	call.uni (retval0), 
	malloc, 
	(
	param0
	);
	ld.param.b64 	%rd28, [retval0];
	} // callseq 0
	cvta.to.global.u64 	%rd29, %rd18;
	mul.wide.u32 	%rd30, %r40, 16;
	add.s64 	%rd31, %rd29, %rd30;
	ld.global.u64 	%rd32, [%rd31];
	st.u64 	[%rd28], %rd32;
	ld.global.u64 	%rd33, [%rd31+8];
	st.u64 	[%rd28+8], %rd33;
	mul.lo.s64 	%rd34, %rd32, 40;
	{ // callseq 1, 0
	.param .b64 param0;
	st.param.b64 	[param0], %rd34;
	.param .b64 retval0;
	call.uni (retval0), 
	malloc, 
	(
	param0
	);
	ld.param.b64 	%rd73, [retval0];
	} // callseq 1
	st.u64 	[%rd28+16], %rd73;
	ld.u64 	%rd36, [%rd28];
	setp.eq.s64 	%p8, %rd36, 0;
	@%p8 bra 	$L__BB0_10;
	cvta.to.global.u64 	%rd3, %rd19;
	cvta.to.global.u64 	%rd4, %rd21;
	mov.b32 	%r41, 0;
	mov.b64 	%rd74, 0;
$L__BB0_5:
	cvt.u32.u64 	%r15, %rd74;
	add.s32 	%r16, %r5, %r15;
	mul.wide.s32 	%rd38, %r16, 32;
	add.s64 	%rd39, %rd3, %rd38;
	ld.global.u32 	%r17, [%rd39];
	mul.lo.s64 	%rd40, %rd74, 40;
	add.s64 	%rd41, %rd73, %rd40;
	st.u32 	[%rd41], %r17;
	ld.global.u32 	%r18, [%rd39+4];
	ld.u64 	%rd42, [%rd28+16];
	add.s64 	%rd43, %rd42, %rd40;
	st.u32 	[%rd43+4], %r18;
	ld.global.u32 	%r19, [%rd39+8];
	ld.u64 	%rd44, [%rd28+16];
	add.s64 	%rd45, %rd44, %rd40;
	st.u32 	[%rd45+8], %r19;
	ld.global.u32 	%r20, [%rd39+12];
	ld.u64 	%rd46, [%rd28+16];
	add.s64 	%rd47, %rd46, %rd40;
	st.u32 	[%rd47+12], %r20;
	ld.global.u32 	%r21, [%rd39+16];
	and.b32  	%r22, %r21, 536870911;
	ld.u64 	%rd48, [%rd28+16];
	add.s64 	%rd49, %rd48, %rd40;
	ld.u32 	%r23, [%rd49+16];
	and.b32  	%r24, %r23, -536870912;
	or.b32  	%r25, %r24, %r22;
	st.u32 	[%rd49+16], %r25;
	ld.global.u32 	%r26, [%rd39+16];
	and.b32  	%r27, %r26, 1610612736;
	ld.u64 	%rd50, [%rd28+16];
	add.s64 	%rd51, %rd50, %rd40;
	ld.u32 	%r28, [%rd51+16];
	and.b32  	%r29, %r28, -1610612737;
	or.b32  	%r30, %r29, %r27;
	st.u32 	[%rd51+16], %r30;
	ld.global.u32 	%r31, [%rd39+16];
	and.b32  	%r32, %r31, -2147483648;
	ld.u64 	%rd52, [%rd28+16];
	add.s64 	%rd53, %rd52, %rd40;
	ld.u32 	%r33, [%rd53+16];
	and.b32  	%r34, %r33, 2147483647;
	or.b32  	%r35, %r34, %r32;
	st.u32 	[%rd53+16], %r35;
	ld.global.f32 	%f1, [%rd39+20];
	ld.u64 	%rd54, [%rd28+16];
	add.s64 	%rd55, %rd54, %rd40;
	st.f32 	[%rd55+20], %f1;
	ld.global.u64 	%rd56, [%rd39+24];
	ld.u64 	%rd57, [%rd28+16];
	add.s64 	%rd58, %rd57, %rd40;
	st.u64 	[%rd58+24], %rd56;
	ld.u64 	%rd59, [%rd28+16];
	add.s64 	%rd60, %rd59, %rd40;
	ld.u32 	%r36, [%rd60];
	mul.wide.s32 	%rd61, %r36, 24;
	{ // callseq 2, 0
	.param .b64 param0;
	st.param.b64 	[param0], %rd61;
	.param .b64 retval0;
	call.uni (retval0), 
	malloc, 
	(
	param0
	);
	ld.param.b64 	%rd62, [retval0];
	} // callseq 2
	ld.u64 	%rd64, [%rd28+16];
	add.s64 	%rd65, %rd64, %rd40;
	st.u64 	[%rd65+32], %rd62;
	ld.u64 	%rd73, [%rd28+16];
	add.s64 	%rd66, %rd73, %rd40;
	add.s64 	%rd8, %rd66, 32;
	ld.s32 	%rd9, [%rd66];
	setp.eq.s64 	%p9, %rd9, 0;
	@%p9 bra 	$L__BB0_9;
	ld.u64 	%rd10, [%rd8];
	mul.lo.s64 	%rd11, %rd9, 24;
	add.s32 	%r37, %r41, %r6;
	mul.wide.s32 	%rd68, %r37, 24;
	add.s64 	%rd12, %rd4, %rd68;
	mov.b64 	%rd75, 0;
$L__BB0_7:
	add.s64 	%rd69, %rd12, %rd75;
	ld.global.u8 	%rs1, [%rd69];
	add.s64 	%rd70, %rd10, %rd75;
	st.u8 	[%rd70], %rs1;
	add.s64 	%rd75, %rd75, 1;
	setp.lt.u64 	%p10, %rd75, %rd11;
	@%p10 bra 	$L__BB0_7;
	ld.u64 	%rd73, [%rd28+16];
$L__BB0_9:
	mad.lo.s64 	%rd71, %rd74, 40, %rd73;
	ld.u32 	%r38, [%rd71];
	add.s32 	%r41, %r38, %r41;
	add.s64 	%rd74, %rd74, 1;
	ld.u64 	%rd72, [%rd28];
	setp.gt.u64 	%p11, %rd72, %rd74;
	@%p11 bra 	$L__BB0_5;
$L__BB0_10:
	st.param.b64 	[func_retval0], %rd28;
	ret;

}
	// .globl	_Z4funciP16flat_mem_chain_vP16flat_mem_chain_tPiP10mem_seed_tS3_iS3_
.visible .entry _Z4funciP16flat_mem_chain_vP16flat_mem_chain_tPiP10mem_seed_tS3_iS3_(
	.param .u32 _Z4funciP16flat_mem_chain_vP16flat_mem_chain_tPiP10mem_seed_tS3_iS3__param_0,
	.param .u64 .ptr .align 1 _Z4funciP16flat_mem_chain_vP16flat_mem_chain_tPiP10mem_seed_tS3_iS3__param_1,
	.param .u64 .ptr .align 1 _Z4funciP16flat_mem_chain_vP16flat_mem_chain_tPiP10mem_seed_tS3_iS3__param_2,
	.param .u64 .ptr .align 1 _Z4funciP16flat_mem_chain_vP16flat_mem_chain_tPiP10mem_seed_tS3_iS3__param_3,
	.param .u64 .ptr .align 1 _Z4funciP16flat_mem_chain_vP16flat_mem_chain_tPiP10mem_seed_tS3_iS3__param_4,
	.param .u64 .ptr .align 1 _Z4funciP16flat_mem_chain_vP16flat_mem_chain_tPiP10mem_seed_tS3_iS3__param_5,
	.param .u32 _Z4funciP16flat_mem_chain_vP16flat_mem_chain_tPiP10mem_seed_tS3_iS3__param_6,
	.param .u64 .ptr .align 1 _Z4funciP16flat_mem_chain_vP16flat_mem_chain_tPiP10mem_seed_tS3_iS3__param_7
)
{
	.reg .b32 	%r<4>;
	.reg .b64 	%rd<16>;

	ld.param.u32 	%r1, [_Z4funciP16flat_mem_chain_vP16flat_mem_chain_tPiP10mem_seed_tS3_iS3__param_0];
	ld.param.u64 	%rd1, [_Z4funciP16flat_mem_chain_vP16flat_mem_chain_tPiP10mem_seed_tS3_iS3__param_1];
	ld.param.u64 	%rd2, [_Z4funciP16flat_mem_chain_vP16flat_mem_chain_tPiP10mem_seed_tS3_iS3__param_2];
	ld.param.u64 	%rd3, [_Z4funciP16flat_mem_chain_vP16flat_mem_chain_tPiP10mem_seed_tS3_iS3__param_3];
	ld.param.u64 	%rd4, [_Z4funciP16flat_mem_chain_vP16flat_mem_chain_tPiP10mem_seed_tS3_iS3__param_4];
	ld.param.u64 	%rd5, [_Z4funciP16flat_mem_chain_vP16flat_mem_chain_tPiP10mem_seed_tS3_iS3__param_5];
	ld.param.u32 	%r2, [_Z4funciP16flat_mem_chain_vP16flat_mem_chain_tPiP10mem_seed_tS3_iS3__param_6];
	ld.param.u64 	%rd6, [_Z4funciP16flat_mem_chain_vP16flat_mem_chain_tPiP10mem_seed_tS3_iS3__param_7];
	cvta.to.global.u64 	%rd7, %rd6;
	{ // callseq 3, 0
	.param .b32 param0;
	st.param.b32 	[param0], %r1;
	.param .b64 param1;
	st.param.b64 	[param1], %rd1;
	.param .b64 param2;
	st.param.b64 	[param2], %rd2;
	.param .b64 param3;
	st.param.b64 	[param3], %rd3;
	.param .b64 param4;
	st.param.b64 	[param4], %rd4;
	.param .b64 param5;
	st.param.b64 	[param5], %rd5;
	.param .b32 param6;
	st.param.b32 	[param6], %r2;
	.param .b64 retval0;
	call.uni (retval0), 
	_Z15get_mem_chain_viP16flat_mem_chain_vP16flat_mem_chain_tPiP10mem_seed_tS3_i, 
	(
	param0, 
	param1, 
	param2, 
	param3, 
	param4, 
	param5, 
	param6
	);
	ld.param.b64 	%rd8, [retval0];
	} // callseq 3
	ld.u64 	%rd10, [%rd8+16];
	mul.wide.s32 	%rd11, %r2, 40;
	add.s64 	%rd12, %rd10, %rd11;
	ld.u64 	%rd13, [%rd12+32];
	mul.wide.s32 	%rd14, %r2, 24;
	add.s64 	%rd15, %rd13, %rd14;
	ld.u32 	%r3, [%rd15+16];
	st.global.u32 	[%rd7], %r3;
	ret;

}


// ===== COMPILED SASS (sm_100) =====

	.target	sm_100

	.elftype	@"ET_EXEC"


//--------------------- .note.nv.tkinfo           --------------------------
	.section	.note.nv.tkinfo,"",@"SHT_NOTE"
	.sectionflags	@"SHF_NOTE_NV_TKINFO"
	.tkinfo
        /*0018*/ 	.word	0x00000002
        /*0030*/ 	.string	""
        /*0030*/ 	.string	"ptxas"
        /*0030*/ 	.string	"Cuda compilation tools, release 13.0, V13.0.88"
        /*0030*/ 	.string	"Build cuda_13.0.r13.0/compiler.36424714_0"
        /*0030*/ 	.string	"-arch sm_100 -m 64 "



//--------------------- .note.nv.cuinfo           --------------------------
	.section	.note.nv.cuinfo,"",@"SHT_NOTE"
	.sectionflags	@"SHF_NOTE_NV_CUINFO"
        /*0018*/ 	.short	0x0002
        /*001a*/ 	.short	0x0064
        /*001c*/ 	.short	0x0082
	.zero		2


//--------------------- .nv.info                  --------------------------
	.section	.nv.info,"",@"SHT_CUDA_INFO"
	.align	4


	//----- nvinfo : EIATTR_REGCOUNT
	.align		4
        /*0000*/ 	.byte	0x04, 0x2f
        /*0002*/ 	.short	(.L_1 - .L_0)
	.align		4
.L_0:
        /*0004*/ 	.word	index@(_Z4funciP16flat_mem_chain_vP16flat_mem_chain_tPiP10mem_seed_tS3_iS3_)
        /*0008*/ 	.word	0x0000001e


	//----- nvinfo : EIATTR_FRAME_SIZE
	.align		4
.L_1:
        /*000c*/ 	.byte	0x04, 0x11
        /*000e*/ 	.short	(.L_3 - .L_2)
	.align		4
.L_2:
        /*0010*/ 	.word	index@($_Z4funciP16flat_mem_chain_vP16flat_mem_chain_tPiP10mem_seed_tS3_iS3_$_Z15get_mem_chain_viP16flat_mem_chain_vP16flat_mem_chain_tPiP10mem_seed_tS3_i)
        /*0014*/ 	.word	0x00000000


	//----- nvinfo : EIATTR_FRAME_SIZE
	.align		4
.L_3:
        /*0018*/ 	.byte	0x04, 0x11
        /*001a*/ 	.short	(.L_5 - .L_4)
	.align		4
.L_4:
        /*001c*/ 	.word	index@(_Z4funciP16flat_mem_chain_vP16flat_mem_chain_tPiP10mem_seed_tS3_iS3_)
        /*0020*/ 	.word	0x00000000


	//----- nvinfo : EIATTR_MIN_STACK_SIZE
	.align		4
.L_5:
        /*0024*/ 	.byte	0x04, 0x12
        /*0026*/ 	.short	(.L_7 - .L_6)
	.align		4
.L_6:
        /*0028*/ 	.word	index@(_Z4funciP16flat_mem_chain_vP16flat_mem_chain_tPiP10mem_seed_tS3_iS3_)
        /*002c*/ 	.word	0x00000000
.L_7:


//--------------------- .nv.compat                --------------------------
	.section	.nv.compat,"",@"SHT_CUDA_COMPAT_INFO"
	.align	4
        /*0000*/ 	.byte	0x02, 0x09, 0x00, 0x00, 0x02, 0x02, 0x01, 0x00, 0x02, 0x05, 0x05, 0x00, 0x03, 0x07, 0x01, 0x01
        /*0010*/ 	.byte	0x02, 0x03, 0x00, 0x00, 0x02, 0x06, 0x01, 0x00, 0x04, 0x0b, 0x08, 0x00, 0x09, 0x00, 0x00, 0x00
        /*0020*/ 	.byte	0x00, 0x00, 0x00, 0x00


//--------------------- .nv.info._Z4funciP16flat_mem_chain_vP16flat_mem_chain_tPiP10mem_seed_tS3_iS3_ --------------------------
	.section	.nv.info._Z4funciP16flat_mem_chain_vP16flat_mem_chain_tPiP10mem_seed_tS3_iS3_,"",@"SHT_CUDA_INFO"
	.sectionflags	@""
	.align	4


	//----- nvinfo : EIATTR_CUDA_API_VERSION
	.align		4
        /*0000*/ 	.byte	0x04, 0x37
        /*0002*/ 	.short	(.L_9 - .L_8)
.L_8:
        /*0004*/ 	.word	0x00000082


	//----- nvinfo : EIATTR_KPARAM_INFO
	.align		4
.L_9:
        /*0008*/ 	.byte	0x04, 0x17
        /*000a*/ 	.short	(.L_11 - .L_10)
.L_10:
        /*000c*/ 	.word	0x00000000
        /*0010*/ 	.short	0x0007
        /*0012*/ 	.short	0x0038
        /*0014*/ 	.byte	0x00, 0xf5, 0x21, 0x00


	//----- nvinfo : EIATTR_KPARAM_INFO
	.align		4
.L_11:
        /*0018*/ 	.byte	0x04, 0x17
        /*001a*/ 	.short	(.L_13 - .L_12)
.L_12:
        /*001c*/ 	.word	0x00000000
        /*0020*/ 	.short	0x0006
        /*0022*/ 	.short	0x0030
        /*0024*/ 	.byte	0x00, 0xf0, 0x11, 0x00


	//----- nvinfo : EIATTR_KPARAM_INFO
	.align		4
.L_13:
        /*0028*/ 	.byte	0x04, 0x17
        /*002a*/ 	.short	(.L_15 - .L_14)
.L_14:
        /*002c*/ 	.word	0x00000000
        /*0030*/ 	.short	0x0005
        /*0032*/ 	.short	0x0028
        /*0034*/ 	.byte	0x00, 0xf5, 0x21, 0x00


	//----- nvinfo : EIATTR_KPARAM_INFO
	.align		4
.L_15:
        /*0038*/ 	.byte	0x04, 0x17
        /*003a*/ 	.short	(.L_17 - .L_16)
.L_16:
        /*003c*/ 	.word	0x00000000
        /*0040*/ 	.short	0x0004
        /*0042*/ 	.short	0x0020
        /*0044*/ 	.byte	0x00, 0xf5, 0x21, 0x00


	//----- nvinfo : EIATTR_KPARAM_INFO
	.align		4
.L_17:
        /*0048*/ 	.byte	0x04, 0x17
        /*004a*/ 	.short	(.L_19 - .L_18)
.L_18:
        /*004c*/ 	.word	0x00000000
        /*0050*/ 	.short	0x0003
        /*0052*/ 	.short	0x0018
        /*0054*/ 	.byte	0x00, 0xf5, 0x21, 0x00


	//----- nvinfo : EIATTR_KPARAM_INFO
	.align		4
.L_19:
        /*0058*/ 	.byte	0x04, 0x17
        /*005a*/ 	.short	(.L_21 - .L_20)
.L_20:
        /*005c*/ 	.word	0x00000000
        /*0060*/ 	.short	0x0002
        /*0062*/ 	.short	0x0010
        /*0064*/ 	.byte	0x00, 0xf5, 0x21, 0x00


	//----- nvinfo : EIATTR_KPARAM_INFO
	.align		4
.L_21:
        /*0068*/ 	.byte	0x04, 0x17
        /*006a*/ 	.short	(.L_23 - .L_22)
.L_22:
        /*006c*/ 	.word	0x00000000
        /*0070*/ 	.short	0x0001
        /*0072*/ 	.short	0x0008
        /*0074*/ 	.byte	0x00, 0xf5, 0x21, 0x00


	//----- nvinfo : EIATTR_KPARAM_INFO
	.align		4
.L_23:
        /*0078*/ 	.byte	0x04, 0x17
        /*007a*/ 	.short	(.L_25 - .L_24)
.L_24:
        /*007c*/ 	.word	0x00000000
        /*0080*/ 	.short	0x0000
        /*0082*/ 	.short	0x0000
        /*0084*/ 	.byte	0x00, 0xf0, 0x11, 0x00


	//----- nvinfo : EIATTR_SPARSE_MMA_MASK
	.align		4
.L_25:
        /*0088*/ 	.byte	0x03, 0x50
        /*008a*/ 	.short	0x0000


	//----- nvinfo : EIATTR_MAXREG_COUNT
	.align		4
        /*008c*/ 	.byte	0x03, 0x1b
        /*008e*/ 	.short	0x00ff


	//----- nvinfo : EIATTR_EXTERNS
	.align		4
        /*0090*/ 	.byte	0x04, 0x0f
        /*0092*/ 	.short	(.L_27 - .L_26)


	//   ....[0]....
	.align		4
.L_26:
        /*0094*/ 	.word	index@(malloc)


	//----- nvinfo : EIATTR_MERCURY_ISA_VERSION
	.align		4
.L_27:
        /*0098*/ 	.byte	0x03, 0x5f
        /*009a*/ 	.short	0x0101


	//----- nvinfo : EIATTR_VRC_CTA_INIT_COUNT
	.align		4
        /*009c*/ 	.byte	0x02, 0x4a
	.zero		1
	.zero		1


	//----- nvinfo : EIATTR_SYSCALL_OFFSETS
	.align		4
        /*00a0*/ 	.byte	0x04, 0x46
        /*00a2*/ 	.short	(.L_29 - .L_28)


	//   ....[0]....
.L_28:
        /*00a4*/ 	.word	0x00000270


	//   ....[1]....
        /*00a8*/ 	.word	0x00000350


	//   ....[2]....
        /*00ac*/ 	.word	0x00000860


	//----- nvinfo : EIATTR_EXIT_INSTR_OFFSETS
	.align		4
.L_29:
        /*00b0*/ 	.byte	0x04, 0x1c
        /*00b2*/ 	.short	(.L_31 - .L_30)


	//   ....[0]....
.L_30:
        /*00b4*/ 	.word	0x000000e0


	//----- nvinfo : EIATTR_CRS_STACK_SIZE
	.align		4
.L_31:
        /*00b8*/ 	.byte	0x04, 0x1e
        /*00ba*/ 	.short	(.L_33 - .L_32)
.L_32:
        /*00bc*/ 	.word	0x00000000


	//----- nvinfo : EIATTR_CBANK_PARAM_SIZE
	.align		4
.L_33:
        /*00c0*/ 	.byte	0x03, 0x19
        /*00c2*/ 	.short	0x0040


	//----- nvinfo : EIATTR_PARAM_CBANK
	.align		4
        /*00c4*/ 	.byte	0x04, 0x0a
        /*00c6*/ 	.short	(.L_35 - .L_34)
	.align		4
.L_34:
        /*00c8*/ 	.word	index@(.nv.constant0._Z4funciP16flat_mem_chain_vP16flat_mem_chain_tPiP10mem_seed_tS3_iS3_)
        /*00cc*/ 	.short	0x0380
        /*00ce*/ 	.short	0x0040


	//----- nvinfo : EIATTR_SW_WAR
	.align		4
.L_35:
        /*00d0*/ 	.byte	0x04, 0x36
        /*00d2*/ 	.short	(.L_37 - .L_36)
.L_36:
        /*00d4*/ 	.word	0x00000008
.L_37:


//--------------------- .nv.callgraph             --------------------------
	.section	.nv.callgraph,"",@"SHT_CUDA_CALLGRAPH"
	.align	4
	.sectionentsize	8
	.align		4
        /*0000*/ 	.word	0x00000000
	.align		4
        /*0004*/ 	.word	0xffffffff
	.align		4
        /*0008*/ 	.word	index@(_Z4funciP16flat_mem_chain_vP16flat_mem_chain_tPiP10mem_seed_tS3_iS3_)
	.align		4
        /*000c*/ 	.word	index@(malloc)
	.align		4
        /*0010*/ 	.word	0x00000000
	.align		4
        /*0014*/ 	.word	0xfffffffe
	.align		4
        /*0018*/ 	.word	0x00000000
	.align		4
        /*001c*/ 	.word	0xfffffffd
	.align		4
        /*0020*/ 	.word	0x00000000
	.align		4
        /*0024*/ 	.word	0xfffffffc


//--------------------- .nv.constant4             --------------------------
	.section	.nv.constant4,"a",@progbits
	.align	8
	.align		8
.nv.constant4:
        /*0000*/ 	.dword	malloc


//--------------------- .text._Z4funciP16flat_mem_chain_vP16flat_mem_chain_tPiP10mem_seed_tS3_iS3_ --------------------------
	.section	.text._Z4funciP16flat_mem_chain_vP16flat_mem_chain_tPiP10mem_seed_tS3_iS3_,"ax",@progbits
	.align	128
        .global         _Z4funciP16flat_mem_chain_vP16flat_mem_chain_tPiP10mem_seed_tS3_iS3_
        .type           _Z4funciP16flat_mem_chain_vP16flat_mem_chain_tPiP10mem_seed_tS3_iS3_,@function
        .size           _Z4funciP16flat_mem_chain_vP16flat_mem_chain_tPiP10mem_seed_tS3_iS3_,(.L_x_13 - _Z4funciP16flat_mem_chain_vP16flat_mem_chain_tPiP10mem_seed_tS3_iS3_)
        .other          _Z4funciP16flat_mem_chain_vP16flat_mem_chain_tPiP10mem_seed_tS3_iS3_,@"STO_CUDA_ENTRY STV_DEFAULT"
_Z4funciP16flat_mem_chain_vP16flat_mem_chain_tPiP10mem_seed_tS3_iS3_:
.text._Z4funciP16flat_mem_chain_vP16flat_mem_chain_tPiP10mem_seed_tS3_iS3_:
[----:B------:R-:W0:Y:S01]  /*0000*/  LDC R1, c[0x0][0x37c] ;  /* 0x0000df00ff017b82 */ /* 0x000e220000000800 */
[----:B------:R-:W-:Y:S01]  /*0010*/  BSSY.RECONVERGENT B6, `(.L_x_0) ;  /* 0x0000004000067945 */ /* 0x000fe20003800200 */
[----:B------:R-:W-:Y:S01]  /*0020*/  MOV R18, 0x50 ;  /* 0x0000005000127802 */ /* 0x000fe20000000f00 */
[----:B------:R-:W1:Y:S06]  /*0030*/  LDCU.64 UR38, c[0x0][0x358] ;  /* 0x00006b00ff2677ac */ /* 0x000e6c0008000a00 */
[----:B01----:R-:W-:Y:S05]  /*0040*/  CALL.REL.NOINC `($_Z4funciP16flat_mem_chain_vP16flat_mem_chain_tPiP10mem_seed_tS3_iS3_$_Z15get_mem_chain_viP16flat_mem_chain_vP16flat_mem_chain_tPiP10mem_seed_tS3_i) ;  /* 0x0000000000287944 */ /* 0x003fea0003c00000 */
[----:B------:R-:W-:Y:S05]  /*0050*/  BSYNC.RECONVERGENT B6 ;  /* 0x0000000000067941 */ /* 0x000fea0003800200 */
.L_x_0:
[----:B------:R-:W2:Y:S01]  /*0060*/  LD.E.64 R2, desc[UR38][R2.64+0x10] ;  /* 0x0000102602027980 */ /* 0x000ea2000c101b00 */
[----:B------:R-:W2:Y:S02]  /*0070*/  LDC R7, c[0x0][0x3b0] ;  /* 0x0000ec00ff077b82 */ /* 0x000ea40000000800 */
[----:B--2---:R-:W-:-:S06]  /*0080*/  IMAD.WIDE R4, R7, 0x28, R2 ;  /* 0x0000002807047825 */ /* 0x004fcc00078e0202 */
[----:B------:R-:W2:Y:S01]  /*0090*/  LD.E.64 R4, desc[UR38][R4.64+0x20] ;  /* 0x0000202604047980 */ /* 0x000ea2000c101b00 */
[----:B------:R-:W0:Y:S01]  /*00a0*/  LDC.64 R8, c[0x0][0x3b8] ;  /* 0x0000ee00ff087b82 */ /* 0x000e220000000a00 */
[----:B--2---:R-:W-:-:S06]  /*00b0*/  IMAD.WIDE R6, R7, 0x18, R4 ;  /* 0x0000001807067825 */ /* 0x004fcc00078e0204 */
[----:B------:R-:W0:Y:S04]  /*00c0*/  LD.E R7, desc[UR38][R6.64+0x10] ;  /* 0x0000102606077980 */ /* 0x000e28000c101900 */
[----:B0-----:R-:W-:Y:S01]  /*00d0*/  STG.E desc[UR38][R8.64], R7 ;  /* 0x0000000708007986 */ /* 0x001fe2000c101926 */
[----:B------:R-:W-:Y:S05]  /*00e0*/  EXIT ;  /* 0x000000000000794d */ /* 0x000fea0003800000 */
        .type           $_Z4funciP16flat_mem_chain_vP16flat_mem_chain_tPiP10mem_seed_tS3_iS3_$_Z15get_mem_chain_viP16flat_mem_chain_vP16flat_mem_chain_tPiP10mem_seed_tS3_i,@function
        .size           $_Z4funciP16flat_mem_chain_vP16flat_mem_chain_tPiP10mem_seed_tS3_iS3_$_Z15get_mem_chain_viP16flat_mem_chain_vP16flat_mem_chain_tPiP10mem_seed_tS3_i,(.L_x_13 - $_Z4funciP16flat_mem_chain_vP16flat_mem_chain_tPiP10mem_seed_tS3_iS3_$_Z15get_mem_chain_viP16flat_mem_chain_vP16flat_mem_chain_tPiP10mem_seed_tS3_i)
$_Z4funciP16flat_mem_chain_vP16flat_mem_chain_tPiP10mem_seed_tS3_iS3_$_Z15get_mem_chain_viP16flat_mem_chain_vP16flat_mem_chain_tPiP10mem_seed_tS3_i:
[----:B------:R-:W0:Y:S01]  /*00f0*/  LDC R0, c[0x0][0x3b0] ;  /* 0x0000ec00ff007b82 */ /* 0x000e220000000800 */
[----:B------:R-:W1:Y:S07]  /*0100*/  LDCU.64 UR36, c[0x0][0x358] ;  /* 0x00006b00ff2477ac */ /* 0x000e6e0008000a00 */
[----:B------:R-:W2:Y:S08]  /*0110*/  LDC R3, c[0x0][0x380] ;  /* 0x0000e000ff037b82 */ /* 0x000eb00000000800 */
[----:B------:R-:W3:Y:S08]  /*0120*/  LDC.64 R6, c[0x0][0x398] ;  /* 0x0000e600ff067b82 */ /* 0x000ef00000000a00 */
[----:B------:R-:W4:Y:S01]  /*0130*/  LDC.64 R8, c[0x0][0x3a8] ;  /* 0x0000ea00ff087b82 */ /* 0x000f220000000a00 */
[----:B0-----:R-:W-:-:S07]  /*0140*/  ISETP.GT.AND P1, PT, R0, -0x1, PT ;  /* 0xffffffff0000780c */ /* 0x001fce0003f24270 */
[----:B------:R-:W0:Y:S01]  /*0150*/  LDC R16, c[0x0][0x3b0] ;  /* 0x0000ec00ff107b82 */ /* 0x000e220000000800 */
[----:B--2---:R-:W-:-:S13]  /*0160*/  ISETP.GE.AND P0, PT, R0, R3, PT ;  /* 0x000000030000720c */ /* 0x004fda0003f06270 */
[----:B-1-3--:R-:W-:Y:S05]  /*0170*/  @!P0 BRA P1, `(.L_x_1) ;  /* 0x0000000000188947 */ /* 0x00afea0000800000 */
[----:B------:R-:W-:-:S07]  /*0180*/  VIADD R0, R3, 0xffffffff ;  /* 0xffffffff03007836 */ /* 0x000fce0000000000 */
.L_x_2:
[----:B0-----:R-:W-:-:S04]  /*0190*/  ISETP.GE.AND P0, PT, R16, R3, PT ;  /* 0x000000031000720c */ /* 0x001fc80003f06270 */
[----:B------:R-:W-:-:S04]  /*01a0*/  SEL R16, R0, RZ, P0 ;  /* 0x000000ff00107207 */ /* 0x000fc80000000000 */
[----:B------:R-:W-:-:S04]  /*01b0*/  ISETP.GE.AND P0, PT, R16, R3, PT ;  /* 0x000000031000720c */ /* 0x000fc80003f06270 */
[----:B------:R-:W-:-:S13]  /*01c0*/  ISETP.LT.OR P0, PT, R16, RZ, P0 ;  /* 0x000000ff1000720c */ /* 0x000fda0000701670 */
[----:B------:R-:W-:Y:S05]  /*01d0*/  @P0 BRA `(.L_x_2) ;  /* 0xfffffffc00ec0947 */ /* 0x000fea000383ffff */
.L_x_1:
[----:B0-----:R-:W-:-:S04]  /*01e0*/  IMAD.WIDE.U32 R6, R16, 0x4, R6 ;  /* 0x0000000410067825 */ /* 0x001fc800078e0006 */
[----:B----4-:R-:W-:Y:S01]  /*01f0*/  IMAD.WIDE.U32 R8, R16, 0x4, R8 ;  /* 0x0000000410087825 */ /* 0x010fe200078e0008 */
[----:B------:R0:W5:Y:S04]  /*0200*/  LDG.E R19, desc[UR36][R6.64] ;  /* 0x0000002406137981 */ /* 0x000168000c1e1900 */
[----:B------:R0:W5:Y:S01]  /*0210*/  LDG.E R22, desc[UR36][R8.64] ;  /* 0x0000002408167981 */ /* 0x000162000c1e1900 */
[----:B------:R-:W-:Y:S01]  /*0220*/  MOV R2, 0x0 ;  /* 0x0000000000027802 */ /* 0x000fe20000000f00 */
[----:B------:R-:W-:Y:S02]  /*0230*/  HFMA2 R5, -RZ, RZ, 0, 0 ;  /* 0x00000000ff057431 */ /* 0x000fe400000001ff */
[----:B------:R-:W-:Y:S01]  /*0240*/  IMAD.MOV.U32 R4, RZ, RZ, 0x18 ;  /* 0x00000018ff047424 */ /* 0x000fe200078e00ff */
[----:B------:R0:W1:Y:S06]  /*0250*/  LDC.64 R10, c[0x4][R2] ;  /* 0x01000000020a7b82 */ /* 0x00006c0000000a00 */
[----:B------:R-:W-:-:S07]  /*0260*/  LEPC R20, `(.L_x_3) ;  /* 0x000000001014794e */ /* 0x000fce0000000000 */
[----:B01---5:R-:W-:Y:S05]  /*0270*/  CALL.ABS.NOINC R10 ;  /* 0x000000000a007343 */ /* 0x023fea0003c00000 */
.L_x_3:
[----:B------:R-:W0:Y:S02]  /*0280*/  LDC.64 R6, c[0x0][0x388] ;  /* 0x0000e200ff067b82 */ /* 0x000e240000000a00 */
[----:B0-----:R-:W-:-:S05]  /*0290*/  IMAD.WIDE.U32 R6, R16, 0x10, R6 ;  /* 0x0000001010067825 */ /* 0x001fca00078e0006 */
[----:B------:R-:W2:Y:S01]  /*02a0*/  LDG.E.64 R8, desc[UR36][R6.64] ;  /* 0x0000002406087981 */ /* 0x000ea2000c1e1b00 */
[----:B------:R-:W-:Y:S02]  /*02b0*/  IMAD.MOV.U32 R16, RZ, RZ, R4 ;  /* 0x000000ffff107224 */ /* 0x000fe400078e0004 */
[----:B------:R-:W-:-:S05]  /*02c0*/  IMAD.MOV.U32 R17, RZ, RZ, R5 ;  /* 0x000000ffff117224 */ /* 0x000fca00078e0005 */
[----:B--2---:R0:W-:Y:S04]  /*02d0*/  ST.E.64 desc[UR36][R16.64], R8 ;  /* 0x0000000810007985 */ /* 0x0041e8000c101b24 */
[----:B------:R-:W2:Y:S01]  /*02e0*/  LDG.E.64 R10, desc[UR36][R6.64+0x8] ;  /* 0x00000824060a7981 */ /* 0x000ea2000c1e1b00 */
[----:B------:R0:W1:Y:S01]  /*02f0*/  LDC.64 R12, c[0x4][R2] ;  /* 0x01000000020c7b82 */ /* 0x0000620000000a00 */
[----:B------:R-:W-:Y:S02]  /*0300*/  IMAD R3, R9, 0x28, RZ ;  /* 0x0000002809037824 */ /* 0x000fe400078e02ff */
[----:B------:R-:W-:-:S05]  /*0310*/  IMAD.WIDE.U32 R4, R8, 0x28, RZ ;  /* 0x0000002808047825 */ /* 0x000fca00078e00ff */
[----:B------:R-:W-:Y:S01]  /*0320*/  IADD3 R5, PT, PT, R5, R3, RZ ;  /* 0x0000000305057210 */ /* 0x000fe20007ffe0ff */
[----:B-12---:R0:W-:Y:S06]  /*0330*/  ST.E.64 desc[UR36][R16.64+0x8], R10 ;  /* 0x0000080a10007985 */ /* 0x0061ec000c101b24 */
[----:B------:R-:W-:-:S07]  /*0340*/  LEPC R20, `(.L_x_4) ;  /* 0x000000001014794e */ /* 0x000fce0000000000 */
[----:B0-----:R-:W-:Y:S05]  /*0350*/  CALL.ABS.NOINC R12 ;  /* 0x000000000c007343 */ /* 0x001fea0003c00000 */
.L_x_4:
[----:B------:R-:W2:Y:S04]  /*0360*/  LD.E.64 R2, desc[UR36][R16.64] ;  /* 0x0000002410027980 */ /* 0x000ea8000c101b00 */
[----:B------:R0:W-:Y:S01]  /*0370*/  ST.E.64 desc[UR36][R16.64+0x10], R4 ;  /* 0x0000100410007985 */ /* 0x0001e2000c101b24 */
[----:B--2---:R-:W-:-:S04]  /*0380*/  ISETP.NE.U32.AND P0, PT, R2, RZ, PT ;  /* 0x000000ff0200720c */ /* 0x004fc80003f05070 */
[----:B------:R-:W-:-:S13]  /*0390*/  ISETP.NE.AND.EX P0, PT, R3, RZ, PT, P0 ;  /* 0x000000ff0300720c */ /* 0x000fda0003f05300 */
[----:B0-----:R-:W-:Y:S05]  /*03a0*/  @!P0 BRA `(.L_x_5) ;  /* 0x0000000400f88947 */ /* 0x001fea0003800000 */
[----:B------:R-:W-:Y:S01]  /*03b0*/  IMAD.MOV.U32 R2, RZ, RZ, R4 ;  /* 0x000000ffff027224 */ /* 0x000fe200078e0004 */
[----:B------:R-:W-:Y:S02]  /*03c0*/  MOV R3, R5 ;  /* 0x0000000500037202 */ /* 0x000fe40000000f00 */
[----:B------:R-:W-:Y:S01]  /*03d0*/  CS2R R24, SRZ ;  /* 0x0000000000187805 */ /* 0x000fe2000001ff00 */
[----:B------:R-:W-:-:S07]  /*03e0*/  IMAD.MOV.U32 R23, RZ, RZ, RZ ;  /* 0x000000ffff177224 */ /* 0x000fce00078e00ff */
.L_x_11:
[----:B------:R-:W0:Y:S01]  /*03f0*/  LDC.64 R4, c[0x0][0x390] ;  /* 0x0000e400ff047b82 */ /* 0x000e220000000a00 */
[----:B------:R-:W-:-:S05]  /*0400*/  IADD3 R7, PT, PT, R19, R24, RZ ;  /* 0x0000001813077210 */ /* 0x000fca0007ffe0ff */
[----:B0-----:R-:W-:-:S05]  /*0410*/  IMAD.WIDE R4, R7, 0x20, R4 ;  /* 0x0000002007047825 */ /* 0x001fca00078e0204 */
[----:B------:R-:W2:Y:S01]  /*0420*/  LDG.E R11, desc[UR36][R4.64] ;  /* 0x00000024040b7981 */ /* 0x000ea2000c1e1900 */
[----:B------:R-:W-:-:S04]  /*0430*/  IMAD.WIDE.U32 R2, R24, 0x28, R2 ;  /* 0x0000002818027825 */ /* 0x000fc800078e0002 */
[----:B------:R-:W-:Y:S01]  /*0440*/  IMAD R10, R23, 0x28, RZ ;  /* 0x00000028170a7824 */ /* 0x000fe200078e02ff */
[----:B------:R-:W-:-:S03]  /*0450*/  MOV R6, R2 ;  /* 0x0000000200067202 */ /* 0x000fc60000000f00 */
[----:B------:R-:W-:-:S05]  /*0460*/  IMAD.IADD R7, R3, 0x1, R10 ;  /* 0x0000000103077824 */ /* 0x000fca00078e020a */
[----:B--2---:R0:W-:Y:S04]  /*0470*/  ST.E desc[UR36][R6.64], R11 ;  /* 0x0000000b06007985 */ /* 0x0041e8000c101924 */
[----:B------:R-:W2:Y:S04]  /*0480*/  LD.E.64 R2, desc[UR36][R16.64+0x10] ;  /* 0x0000102410027980 */ /* 0x000ea8000c101b00 */
[----:B------:R-:W3:Y:S01]  /*0490*/  LDG.E R21, desc[UR36][R4.64+0x4] ;  /* 0x0000042404157981 */ /* 0x000ee2000c1e1900 */
[----:B--2---:R-:W-:-:S04]  /*04a0*/  IMAD.WIDE.U32 R2, R24, 0x28, R2 ;  /* 0x0000002818027825 */ /* 0x004fc800078e0002 */
[----:B------:R-:W-:Y:S01]  /*04b0*/  IMAD.IADD R9, R10, 0x1, R3 ;  /* 0x000000010a097824 */ /* 0x000fe200078e0203 */
[----:B------:R-:W-:-:S05]  /*04c0*/  MOV R8, R2 ;  /* 0x0000000200087202 */ /* 0x000fca0000000f00 */
[----:B---3--:R-:W-:Y:S04]  /*04d0*/  ST.E desc[UR36][R8.64+0x4], R21 ;  /* 0x0000041508007985 */ /* 0x008fe8000c101924 */
[----:B------:R-:W2:Y:S04]  /*04e0*/  LD.E.64 R2, desc[UR36][R16.64+0x10] ;  /* 0x0000102410027980 */ /* 0x000ea8000c101b00 */
[----:B------:R-:W3:Y:S01]  /*04f0*/  LDG.E R27, desc[UR36][R4.64+0x8] ;  /* 0x00000824041b7981 */ /* 0x000ee2000c1e1900 */
[----:B--2---:R-:W-:-:S04]  /*0500*/  IMAD.WIDE.U32 R2, R24, 0x28, R2 ;  /* 0x0000002818027825 */ /* 0x004fc800078e0002 */
[----:B------:R-:W-:Y:S01]  /*0510*/  IMAD.IADD R13, R10, 0x1, R3 ;  /* 0x000000010a0d7824 */ /* 0x000fe200078e0203 */
[----:B------:R-:W-:-:S05]  /*0520*/  MOV R12, R2 ;  /* 0x00000002000c7202 */ /* 0x000fca0000000f00 */
[----:B-1-3--:R1:W-:Y:S04]  /*0530*/  ST.E desc[UR36][R12.64+0x8], R27 ;  /* 0x0000081b0c007985 */ /* 0x00a3e8000c101924 */
[----:B------:R-:W2:Y:S04]  /*0540*/  LD.E.64 R2, desc[UR36][R16.64+0x10] ;  /* 0x0000102410027980 */ /* 0x000ea8000c101b00 */
[----:B0-----:R-:W3:Y:S01]  /*0550*/  LDG.E R11, desc[UR36][R4.64+0xc] ;  /* 0x00000c24040b7981 */ /* 0x001ee2000c1e1900 */
[----:B--2---:R-:W-:-:S04]  /*0560*/  IMAD.WIDE.U32 R2, R24, 0x28, R2 ;  /* 0x0000002818027825 */ /* 0x004fc800078e0002 */
[----:B------:R-:W-:Y:S01]  /*0570*/  IMAD.IADD R15, R10, 0x1, R3 ;  /* 0x000000010a0f7824 */ /* 0x000fe200078e0203 */
[----:B------:R-:W-:-:S05]  /*0580*/  MOV R14, R2 ;  /* 0x00000002000e7202 */ /* 0x000fca0000000f00 */
[----:B---3--:R0:W-:Y:S04]  /*0590*/  ST.E desc[UR36][R14.64+0xc], R11 ;  /* 0x00000c0b0e007985 */ /* 0x0081e8000c101924 */
[----:B------:R-:W2:Y:S04]  /*05a0*/  LD.E.64 R2, desc[UR36][R16.64+0x10] ;  /* 0x0000102410027980 */ /* 0x000ea8000c101b00 */
[----:B------:R-:W1:Y:S01]  /*05b0*/  LDG.E R0, desc[UR36][R4.64+0x10] ;  /* 0x0000102404007981 */ /* 0x000e62000c1e1900 */
[----:B--2---:R-:W-:-:S04]  /*05c0*/  IMAD.WIDE.U32 R2, R24, 0x28, R2 ;  /* 0x0000002818027825 */ /* 0x004fc800078e0002 */
[----:B------:R-:W-:-:S05]  /*05d0*/  IMAD.IADD R3, R10, 0x1, R3 ;  /* 0x000000010a037824 */ /* 0x000fca00078e0203 */
[----:B------:R-:W2:Y:S02]  /*05e0*/  LD.E R6, desc[UR36][R2.64+0x10] ;  /* 0x0000102402067980 */ /* 0x000ea4000c101900 */
[----:B--2---:R-:W-:-:S04]  /*05f0*/  LOP3.LUT R7, R6, 0xe0000000, RZ, 0xc0, !PT ;  /* 0xe000000006077812 */ /* 0x004fc800078ec0ff */
[----:B-1----:R-:W-:-:S05]  /*0600*/  LOP3.LUT R13, R7, 0x1fffffff, R0, 0xf8, !PT ;  /* 0x1fffffff070d7812 */ /* 0x002fca00078ef800 */
[----:B------:R1:W-:Y:S04]  /*0610*/  ST.E desc[UR36][R2.64+0x10], R13 ;  /* 0x0000100d02007985 */ /* 0x0003e8000c101924 */
[----:B------:R-:W2:Y:S04]  /*0620*/  LD.E.64 R6, desc[UR36][R16.64+0x10] ;  /* 0x0000102410067980 */ /* 0x000ea8000c101b00 */
[----:B------:R-:W0:Y:S01]  /*0630*/  LDG.E R0, desc[UR36][R4.64+0x10] ;  /* 0x0000102404007981 */ /* 0x000e22000c1e1900 */
[----:B--2---:R-:W-:-:S05]  /*0640*/  IMAD.WIDE.U32 R6, R24, 0x28, R6 ;  /* 0x0000002818067825 */ /* 0x004fca00078e0006 */
[----:B------:R-:W-:-:S05]  /*0650*/  IADD3 R7, PT, PT, R10, R7, RZ ;  /* 0x000000070a077210 */ /* 0x000fca0007ffe0ff */
[----:B------:R-:W2:Y:S02]  /*0660*/  LD.E R8, desc[UR36][R6.64+0x10] ;  /* 0x0000102406087980 */ /* 0x000ea4000c101900 */
[----:B--2---:R-:W-:-:S04]  /*0670*/  LOP3.LUT R9, R8, 0x9fffffff, RZ, 0xc0, !PT ;  /* 0x9fffffff08097812 */ /* 0x004fc800078ec0ff */
[----:B0-----:R-:W-:-:S05]  /*0680*/  LOP3.LUT R11, R9, 0x60000000, R0, 0xf8, !PT ;  /* 0x60000000090b7812 */ /* 0x001fca00078ef800 */
[----:B------:R0:W-:Y:S04]  /*0690*/  ST.E desc[UR36][R6.64+0x10], R11 ;  /* 0x0000100b06007985 */ /* 0x0001e8000c101924 */
[----:B------:R-:W1:Y:S04]  /*06a0*/  LD.E.64 R8, desc[UR36][R16.64+0x10] ;  /* 0x0000102410087980 */ /* 0x000e68000c101b00 */
[----:B------:R-:W2:Y:S01]  /*06b0*/  LDG.E R0, desc[UR36][R4.64+0x10] ;  /* 0x0000102404007981 */ /* 0x000ea2000c1e1900 */
[----:B-1----:R-:W-:-:S04]  /*06c0*/  IMAD.WIDE.U32 R2, R24, 0x28, R8 ;  /* 0x0000002818027825 */ /* 0x002fc800078e0008 */
[----:B------:R-:W-:-:S05]  /*06d0*/  IMAD.IADD R3, R10, 0x1, R3 ;  /* 0x000000010a037824 */ /* 0x000fca00078e0203 */
[----:B------:R-:W3:Y:S02]  /*06e0*/  LD.E R8, desc[UR36][R2.64+0x10] ;  /* 0x0000102402087980 */ /* 0x000ee4000c101900 */
[----:B---3--:R-:W-:-:S04]  /*06f0*/  LOP3.LUT R9, R8, 0x7fffffff, RZ, 0xc0, !PT ;  /* 0x7fffffff08097812 */ /* 0x008fc800078ec0ff */
[----:B--2---:R-:W-:-:S05]  /*0700*/  LOP3.LUT R15, R9, 0x80000000, R0, 0xf8, !PT ;  /* 0x80000000090f7812 */ /* 0x004fca00078ef800 */
[----:B------:R1:W-:Y:S04]  /*0710*/  ST.E desc[UR36][R2.64+0x10], R15 ;  /* 0x0000100f02007985 */ /* 0x0003e8000c101924 */
[----:B------:R-:W2:Y:S04]  /*0720*/  LD.E.64 R8, desc[UR36][R16.64+0x10] ;  /* 0x0000102410087980 */ /* 0x000ea8000c101b00 */
[----:B------:R-:W3:Y:S01]  /*0730*/  LDG.E R21, desc[UR36][R4.64+0x14] ;  /* 0x0000142404157981 */ /* 0x000ee2000c1e1900 */
[----:B--2---:R-:W-:-:S04]  /*0740*/  IMAD.WIDE.U32 R8, R24, 0x28, R8 ;  /* 0x0000002818087825 */ /* 0x004fc800078e0008 */
[----:B------:R-:W-:Y:S01]  /*0750*/  IMAD.MOV.U32 R12, RZ, RZ, R8 ;  /* 0x000000ffff0c7224 */ /* 0x000fe200078e0008 */
[----:B------:R-:W-:-:S05]  /*0760*/  IADD3 R13, PT, PT, R10, R9, RZ ;  /* 0x000000090a0d7210 */ /* 0x000fca0007ffe0ff */
[----:B---3--:R2:W-:Y:S04]  /*0770*/  ST.E desc[UR36][R12.64+0x14], R21 ;  /* 0x000014150c007985 */ /* 0x0085e8000c101924 */
[----:B------:R-:W3:Y:S04]  /*0780*/  LD.E.64 R8, desc[UR36][R16.64+0x10] ;  /* 0x0000102410087980 */ /* 0x000ee8000c101b00 */
[----:B0-----:R-:W4:Y:S01]  /*0790*/  LDG.E.64 R6, desc[UR36][R4.64+0x18] ;  /* 0x0000182404067981 */ /* 0x001f22000c1e1b00 */
[----:B---3--:R-:W-:-:S05]  /*07a0*/  IMAD.WIDE.U32 R8, R24, 0x28, R8 ;  /* 0x0000002818087825 */ /* 0x008fca00078e0008 */
[----:B------:R-:W-:-:S05]  /*07b0*/  IADD3 R9, PT, PT, R10, R9, RZ ;  /* 0x000000090a097210 */ /* 0x000fca0007ffe0ff */
[----:B----4-:R2:W-:Y:S04]  /*07c0*/  ST.E.64 desc[UR36][R8.64+0x18], R6 ;  /* 0x0000180608007985 */ /* 0x0105e8000c101b24 */
[----:B-1----:R-:W3:Y:S02]  /*07d0*/  LD.E.64 R2, desc[UR36][R16.64+0x10] ;  /* 0x0000102410027980 */ /* 0x002ee4000c101b00 */
[----:B---3--:R-:W-:-:S04]  /*07e0*/  IMAD.WIDE.U32 R2, R24, 0x28, R2 ;  /* 0x0000002818027825 */ /* 0x008fc800078e0002 */
[----:B------:R-:W-:Y:S01]  /*07f0*/  IMAD.IADD R11, R10, 0x1, R3 ;  /* 0x000000010a0b7824 */ /* 0x000fe200078e0203 */
[----:B------:R-:W-:-:S06]  /*0800*/  MOV R10, R2 ;  /* 0x00000002000a7202 */ /* 0x000fcc0000000f00 */
[----:B------:R-:W3:Y:S01]  /*0810*/  LD.E R10, desc[UR36][R10.64] ;  /* 0x000000240a0a7980 */ /* 0x000ee2000c101900 */
[----:B------:R-:W-:-:S06]  /*0820*/  MOV R2, 0x0 ;  /* 0x0000000000027802 */ /* 0x000fcc0000000f00 */
[----:B------:R-:W0:Y:S02]  /*0830*/  LDC.64 R2, c[0x4][R2] ;  /* 0x0100000002027b82 */ /* 0x000e240000000a00 */
[----:B0-23--:R-:W-:-:S07]  /*0840*/  IMAD.WIDE R4, R10, 0x18, RZ ;  /* 0x000000180a047825 */ /* 0x00dfce00078e02ff */
[----:B------:R-:W-:-:S07]  /*0850*/  LEPC R20, `(.L_x_6) ;  /* 0x000000001014794e */ /* 0x000fce0000000000 */
[----:B------:R-:W-:Y:S05]  /*0860*/  CALL.ABS.NOINC R2 ;  /* 0x0000000002007343 */ /* 0x000fea0003c00000 */
.L_x_6:
[----:B------:R-:W2:Y:S01]  /*0870*/  LD.E.64 R2, desc[UR36][R16.64+0x10] ;  /* 0x0000102410027980 */ /* 0x000ea2000c101b00 */
[----:B------:R-:W-:Y:S02]  /*0880*/  IMAD R11, R23, 0x28, RZ ;  /* 0x00000028170b7824 */ /* 0x000fe400078e02ff */
[----:B--2---:R-:W-:-:S04]  /*0890*/  IMAD.WIDE.U32 R2, R24, 0x28, R2 ;  /* 0x0000002818027825 */ /* 0x004fc800078e0002 */
[----:B------:R-:W-:Y:S01]  /*08a0*/  IMAD.IADD R7, R11, 0x1, R3 ;  /* 0x000000010b077824 */ /* 0x000fe200078e0203 */
[----:B------:R-:W-:-:S05]  /*08b0*/  MOV R6, R2 ;  /* 0x0000000200067202 */ /* 0x000fca0000000f00 */
[----:B------:R0:W-:Y:S04]  /*08c0*/  ST.E.64 desc[UR36][R6.64+0x20], R4 ;  /* 0x0000200406007985 */ /* 0x0001e8000c101b24 */
[----:B------:R-:W2:Y:S02]  /*08d0*/  LD.E.64 R2, desc[UR36][R16.64+0x10] ;  /* 0x0000102410027980 */ /* 0x000ea4000c101b00 */
[----:B--2---:R-:W-:-:S04]  /*08e0*/  IMAD.WIDE.U32 R8, R24, 0x28, R2 ;  /* 0x0000002818087825 */ /* 0x004fc800078e0002 */
[----:B------:R-:W-:-:S05]  /*08f0*/  IMAD.IADD R9, R11, 0x1, R9 ;  /* 0x000000010b097824 */ /* 0x000fca00078e0209 */
[----:B------:R-:W2:Y:S01]  /*0900*/  LD.E R0, desc[UR36][R8.64] ;  /* 0x0000002408007980 */ /* 0x000ea2000c101900 */
[----:B------:R-:W-:Y:S01]  /*0910*/  BSSY.RECONVERGENT B0, `(.L_x_7) ;  /* 0x000001c000007945 */ /* 0x000fe20003800200 */
[----:B--2---:R-:W-:Y:S02]  /*0920*/  ISETP.NE.U32.AND P0, PT, R0, RZ, PT ;  /* 0x000000ff0000720c */ /* 0x004fe40003f05070 */
[----:B------:R-:W-:-:S04]  /*0930*/  SHF.R.S32.HI R21, RZ, 0x1f, R0 ;  /* 0x0000001fff157819 */ /* 0x000fc80000011400 */
[----:B------:R-:W-:-:S13]  /*0940*/  ISETP.NE.AND.EX P0, PT, R21, RZ, PT, P0 ;  /* 0x000000ff1500720c */ /* 0x000fda0003f05300 */
[----:B0-----:R-:W-:Y:S05]  /*0950*/  @!P0 BRA `(.L_x_8) ;  /* 0x00000000005c8947 */ /* 0x001fea0003800000 */
[----:B------:R0:W5:Y:S01]  /*0960*/  LD.E.64 R2, desc[UR36][R8.64+0x20] ;  /* 0x0000202408027980 */ /* 0x000162000c101b00 */
[----:B------:R-:W1:Y:S01]  /*0970*/  LDC.64 R6, c[0x0][0x3a0] ;  /* 0x0000e800ff067b82 */ /* 0x000e620000000a00 */
[----:B------:R-:W-:Y:S01]  /*0980*/  IADD3 R11, PT, PT, R22, R25, RZ ;  /* 0x00000019160b7210 */ /* 0x000fe20007ffe0ff */
[----:B------:R-:W-:Y:S02]  /*0990*/  IMAD R21, R21, 0x18, RZ ;  /* 0x0000001815157824 */ /* 0x000fe400078e02ff */
[----:B------:R-:W-:Y:S02]  /*09a0*/  HFMA2 R15, -RZ, RZ, 0, 0 ;  /* 0x00000000ff0f7431 */ /* 0x000fe400000001ff */
[----:B------:R-:W-:Y:S01]  /*09b0*/  IMAD.WIDE.U32 R4, R0, 0x18, RZ ;  /* 0x0000001800047825 */ /* 0x000fe200078e00ff */
[----:B------:R-:W-:Y:S03]  /*09c0*/  BSSY.RECONVERGENT B1, `(.L_x_9) ;  /* 0x000000f000017945 */ /* 0x000fe60003800200 */
[----:B------:R-:W-:-:S02]  /*09d0*/  IMAD.MOV.U32 R13, RZ, RZ, RZ ;  /* 0x000000ffff0d7224 */ /* 0x000fc400078e00ff */
[----:B------:R-:W-:Y:S02]  /*09e0*/  IMAD.IADD R0, R5, 0x1, R21 ;  /* 0x0000000105007824 */ /* 0x000fe400078e0215 */
[----:B01----:R-:W-:-:S07]  /*09f0*/  IMAD.WIDE R6, R11, 0x18, R6 ;  /* 0x000000180b067825 */ /* 0x003fce00078e0206 */
.L_x_10:
[----:B------:R-:W-:-:S04]  /*0a00*/  IADD3 R10, P0, PT, R6, R13, RZ ;  /* 0x0000000d060a7210 */ /* 0x000fc80007f1e0ff */
[----:B0-----:R-:W-:-:S06]  /*0a10*/  IADD3.X R11, PT, PT, R7, R15, RZ, P0, !PT ;  /* 0x0000000f070b7210 */ /* 0x001fcc00007fe4ff */
[----:B------:R-:W2:Y:S01]  /*0a20*/  LDG.E.U8 R11, desc[UR36][R10.64] ;  /* 0x000000240a0b7981 */ /* 0x000ea2000c1e1100 */
[----:B-----5:R-:W-:-:S05]  /*0a30*/  IADD3 R8, P0, PT, R2, R13, RZ ;  /* 0x0000000d02087210 */ /* 0x020fca0007f1e0ff */
[----:B------:R-:W-:Y:S01]  /*0a40*/  IMAD.X R9, R3, 0x1, R15, P0 ;  /* 0x0000000103097824 */ /* 0x000fe200000e060f */
[----:B------:R-:W-:-:S04]  /*0a50*/  IADD3 R13, P0, PT, R13, 0x1, RZ ;  /* 0x000000010d0d7810 */ /* 0x000fc80007f1e0ff */
[----:B------:R-:W-:Y:S02]  /*0a60*/  IADD3.X R15, PT, PT, RZ, R15, RZ, P0, !PT ;  /* 0x0000000fff0f7210 */ /* 0x000fe400007fe4ff */
[----:B------:R-:W-:-:S04]  /*0a70*/  ISETP.GE.U32.AND P0, PT, R13, R4, PT ;  /* 0x000000040d00720c */ /* 0x000fc80003f06070 */
[----:B------:R-:W-:Y:S01]  /*0a80*/  ISETP.GE.U32.AND.EX P0, PT, R15, R0, PT, P0 ;  /* 0x000000000f00720c */ /* 0x000fe20003f06100 */
[----:B--2---:R0:W-:-:S12]  /*0a90*/  ST.E.U8 desc[UR36][R8.64], R11 ;  /* 0x0000000b08007985 */ /* 0x0041d8000c101124 */
[----:B------:R-:W-:Y:S05]  /*0aa0*/  @!P0 BRA `(.L_x_10) ;  /* 0xfffffffc00d48947 */ /* 0x000fea000383ffff */
[----:B------:R-:W-:Y:S05]  /*0ab0*/  BSYNC.RECONVERGENT B1 ;  /* 0x0000000000017941 */ /* 0x000fea0003800200 */
.L_x_9:
[----:B------:R1:W5:Y:S02]  /*0ac0*/  LD.E.64 R2, desc[UR36][R16.64+0x10] ;  /* 0x0000102410027980 */ /* 0x000364000c101b00 */
.L_x_8:
[----:B------:R-:W-:Y:S05]  /*0ad0*/  BSYNC.RECONVERGENT B0 ;  /* 0x0000000000007941 */ /* 0x000fea0003800200 */
.L_x_7:
[----:B------:R-:W2:Y:S01]  /*0ae0*/  LD.E.64 R4, desc[UR36][R16.64] ;  /* 0x0000002410047980 */ /* 0x000ea2000c101b00 */
[----:B0-----:R-:W-:Y:S02]  /*0af0*/  IMAD R9, R23, 0x28, RZ ;  /* 0x0000002817097824 */ /* 0x001fe400078e02ff */
[----:B-----5:R-:W-:-:S04]  /*0b00*/  IMAD.WIDE.U32 R6, R24, 0x28, R2 ;  /* 0x0000002818067825 */ /* 0x020fc800078e0002 */
[----:B------:R-:W-:-:S05]  /*0b10*/  IMAD.IADD R7, R9, 0x1, R7 ;  /* 0x0000000109077824 */ /* 0x000fca00078e0207 */
[----:B------:R-:W3:Y:S01]  /*0b20*/  LD.E R6, desc[UR36][R6.64] ;  /* 0x0000002406067980 */ /* 0x000ee2000c101900 */
[----:B------:R-:W-:-:S04]  /*0b30*/  IADD3 R24, P0, PT, R24, 0x1, RZ ;  /* 0x0000000118187810 */ /* 0x000fc80007f1e0ff */
[----:B------:R-:W-:Y:S02]  /*0b40*/  IADD3.X R23, PT, PT, RZ, R23, RZ, P0, !PT ;  /* 0x00000017ff177210 */ /* 0x000fe400007fe4ff */
[----:B--2---:R-:W-:-:S04]  /*0b50*/  ISETP.GT.U32.AND P0, PT, R4, R24, PT ;  /* 0x000000180400720c */ /* 0x004fc80003f04070 */
[----:B------:R-:W-:Y:S01]  /*0b60*/  ISETP.GT.U32.AND.EX P0, PT, R5, R23, PT, P0 ;  /* 0x000000170500720c */ /* 0x000fe20003f04100 */
[----:B---3--:R-:W-:-:S12]  /*0b70*/  IMAD.IADD R25, R6, 0x1, R25 ;  /* 0x0000000106197824 */ /* 0x008fd800078e0219 */
[----:B------:R-:W-:Y:S05]  /*0b80*/  @P0 BRA `(.L_x_11) ;  /* 0xfffffff800180947 */ /* 0x000fea000383ffff */
.L_x_5:
[----:B------:R-:W-:Y:S01]  /*0b90*/  HFMA2 R19, -RZ, RZ, 0, 0 ;  /* 0x00000000ff137431 */ /* 0x000fe200000001ff */
[----:B------:R-:W-:Y:S01]  /*0ba0*/  MOV R2, R16 ;  /* 0x0000001000027202 */ /* 0x000fe20000000f00 */
[----:B------:R-:W-:Y:S02]  /*0bb0*/  IMAD.MOV.U32 R3, RZ, RZ, R17 ;  /* 0x000000ffff037224 */ /* 0x000fe400078e0011 */
[----:B-1----:R-:W-:Y:S05]  /*0bc0*/  RET.REL.NODEC R18 `(_Z4funciP16flat_mem_chain_vP16flat_mem_chain_tPiP10mem_seed_tS3_iS3_) ;  /* 0xfffffff4120c7950 */ /* 0x002fea0003c3ffff */
.L_x_12:
[----:B------:R-:W-:-:S00]  /*0bd0*/  BRA `(.L_x_12) ;  /* 0xfffffffc00fc7947 */ /* 0x000fc0000383ffff */
[----:B------:R-:W-:-:S00]  /*0be0*/  NOP ;  /* 0x0000000000007918 */ /* 0x000fc00000000000 */
        /* <DEDUP_REMOVED lines=9> */
.L_x_13:


//--------------------- .nv.shared.reserved.0     --------------------------
	.section	.nv.shared.reserved.0,"aw",@nobits
	.weak		__nv_reservedSMEM_offset_0_alias
	.size		__nv_reservedSMEM_offset_0_alias, 0, 64
	.other		__nv_reservedSMEM_offset_0_alias,@"STO_CUDA_RESERVED_SHARED STV_DEFAULT"
__nv_reservedSMEM_offset_0_alias:
	.zero		0
	.zero		64


//--------------------- .nv.constant0._Z4funciP16flat_mem_chain_vP16flat_mem_chain_tPiP10mem_seed_tS3_iS3_ --------------------------
	.section	.nv.constant0._Z4funciP16flat_mem_chain_vP16flat_mem_chain_tPiP10mem_seed_tS3_iS3_,"a",@progbits
	.sectionflags	@""
	.align	4
.nv.constant0._Z4funciP16flat_mem_chain_vP16flat_mem_chain_tPiP10mem_seed_tS3_iS3_:
	.zero		960


//--------------------- SYMBOLS --------------------------

	.type		.nv.reservedSmem.offset0,@object
	.size		.nv.reservedSmem.offset0,0x4
	.type		malloc,@function
